//
// Generated by NVIDIA NVVM Compiler
//
// Compiler Build ID: CL-36424714
// Cuda compilation tools, release 13.0, V13.0.88
// Based on NVVM 20.0.0
//

.version 9.0
.target sm_100
.address_size 64

	// .globl	_Z5chebyfffffPfS_S_S_S_iiiS_
// _ZZ5chebyfffffPfS_S_S_S_iiiS_E8sh_Ac_c0 has been demoted
// _ZZ5chebyfffffPfS_S_S_S_iiiS_E10sh_out1_m1 has been demoted

.visible .entry _Z5chebyfffffPfS_S_S_S_iiiS_(
	.param .f32 _Z5chebyfffffPfS_S_S_S_iiiS__param_0,
	.param .f32 _Z5chebyfffffPfS_S_S_S_iiiS__param_1,
	.param .f32 _Z5chebyfffffPfS_S_S_S_iiiS__param_2,
	.param .f32 _Z5chebyfffffPfS_S_S_S_iiiS__param_3,
	.param .f32 _Z5chebyfffffPfS_S_S_S_iiiS__param_4,
	.param .u64 .ptr .align 1 _Z5chebyfffffPfS_S_S_S_iiiS__param_5,
	.param .u64 .ptr .align 1 _Z5chebyfffffPfS_S_S_S_iiiS__param_6,
	.param .u64 .ptr .align 1 _Z5chebyfffffPfS_S_S_S_iiiS__param_7,
	.param .u64 .ptr .align 1 _Z5chebyfffffPfS_S_S_S_iiiS__param_8,
	.param .u64 .ptr .align 1 _Z5chebyfffffPfS_S_S_S_iiiS__param_9,
	.param .u32 _Z5chebyfffffPfS_S_S_S_iiiS__param_10,
	.param .u32 _Z5chebyfffffPfS_S_S_S_iiiS__param_11,
	.param .u32 _Z5chebyfffffPfS_S_S_S_iiiS__param_12,
	.param .u64 .ptr .align 1 _Z5chebyfffffPfS_S_S_S_iiiS__param_13
)
{
	.reg .pred 	%p<24>;
	.reg .b32 	%r<83>;
	.reg .b32 	%f<111>;
	.reg .b64 	%rd<24>;
	// demoted variable
	.shared .align 4 .b8 _ZZ5chebyfffffPfS_S_S_S_iiiS_E8sh_Ac_c0[4096];
	// demoted variable
	.shared .align 4 .b8 _ZZ5chebyfffffPfS_S_S_S_iiiS_E10sh_out1_m1[4096];
	ld.param.f32 	%f23, [_Z5chebyfffffPfS_S_S_S_iiiS__param_0];
	ld.param.u64 	%rd6, [_Z5chebyfffffPfS_S_S_S_iiiS__param_5];
	ld.param.u64 	%rd7, [_Z5chebyfffffPfS_S_S_S_iiiS__param_6];
	ld.param.u64 	%rd8, [_Z5chebyfffffPfS_S_S_S_iiiS__param_7];
	ld.param.u64 	%rd10, [_Z5chebyfffffPfS_S_S_S_iiiS__param_9];
	ld.param.u32 	%r25, [_Z5chebyfffffPfS_S_S_S_iiiS__param_10];
	ld.param.u32 	%r26, [_Z5chebyfffffPfS_S_S_S_iiiS__param_11];
	ld.param.u32 	%r27, [_Z5chebyfffffPfS_S_S_S_iiiS__param_12];
	ld.param.u64 	%rd11, [_Z5chebyfffffPfS_S_S_S_iiiS__param_13];
	mov.u32 	%r28, %ntid.x;
	mov.u32 	%r29, %ctaid.x;
	add.s32 	%r30, %r28, -4;
	mul.lo.s32 	%r1, %r30, %r29;
	max.s32 	%r2, %r1, 0;
	mov.u32 	%r31, %tid.x;
	add.s32 	%r3, %r2, %r31;
	mov.u32 	%r32, %ntid.y;
	mov.u32 	%r33, %ctaid.y;
	add.s32 	%r34, %r32, -4;
	mul.lo.s32 	%r4, %r34, %r33;
	max.s32 	%r35, %r4, 0;
	mov.u32 	%r5, %tid.y;
	add.s32 	%r6, %r35, %r5;
	add.s32 	%r7, %r4, %r32;
	min.s32 	%r8, %r7, %r26;
	setp.ge.s32 	%p3, %r6, %r8;
	add.s32 	%r9, %r1, %r28;
	min.s32 	%r10, %r9, %r27;
	setp.ge.s32 	%p4, %r3, %r10;
	or.pred  	%p5, %p3, %p4;
	@%p5 bra 	$L__BB0_2;
	sub.s32 	%r36, %r6, %r4;
	shl.b32 	%r37, %r36, 7;
	mov.u32 	%r38, _ZZ5chebyfffffPfS_S_S_S_iiiS_E8sh_Ac_c0;
	add.s32 	%r39, %r38, %r37;
	sub.s32 	%r40, %r3, %r1;
	shl.b32 	%r41, %r40, 2;
	add.s32 	%r42, %r39, %r41;
	mov.b32 	%r43, 0;
	st.shared.u32 	[%r42], %r43;
	mov.u32 	%r44, _ZZ5chebyfffffPfS_S_S_S_iiiS_E10sh_out1_m1;
	add.s32 	%r45, %r44, %r37;
	add.s32 	%r46, %r45, %r41;
	st.shared.u32 	[%r46], %r43;
$L__BB0_2:
	setp.lt.s32 	%p6, %r25, 1;
	@%p6 bra 	$L__BB0_9;
	mul.lo.s32 	%r11, %r27, %r26;
	mad.lo.s32 	%r12, %r27, %r6, %r3;
	sub.s32 	%r48, %r6, %r4;
	shl.b32 	%r49, %r48, 7;
	mov.u32 	%r50, _ZZ5chebyfffffPfS_S_S_S_iiiS_E8sh_Ac_c0;
	add.s32 	%r51, %r50, %r49;
	sub.s32 	%r52, %r3, %r1;
	shl.b32 	%r53, %r52, 2;
	add.s32 	%r13, %r51, %r53;
	setp.ne.s32 	%p7, %r5, 0;
	add.s32 	%r54, %r8, -2;
	setp.le.s32 	%p8, %r6, %r54;
	and.pred  	%p9, %p7, %p8;
	add.s32 	%r55, %r2, 1;
	setp.ge.s32 	%p10, %r3, %r55;
	and.pred  	%p11, %p10, %p9;
	add.s32 	%r56, %r10, -2;
	setp.le.s32 	%p12, %r3, %r56;
	and.pred  	%p1, %p12, %p11;
	not.b32 	%r57, %r1;
	add.s32 	%r58, %r3, %r57;
	shl.b32 	%r59, %r58, 2;
	add.s32 	%r60, %r51, %r59;
	add.s32 	%r14, %r60, -128;
	mov.u32 	%r61, _ZZ5chebyfffffPfS_S_S_S_iiiS_E10sh_out1_m1;
	add.s32 	%r62, %r61, %r49;
	add.s32 	%r15, %r62, %r53;
	max.s32 	%r63, %r4, -1;
	add.s32 	%r64, %r63, 2;
	setp.ge.u32 	%p13, %r6, %r64;
	setp.gt.s32 	%p14, %r7, %r26;
	add.s32 	%r65, %r7, -3;
	add.s32 	%r66, %r26, -2;
	selp.b32 	%r67, %r66, %r65, %p14;
	setp.le.s32 	%p15, %r6, %r67;
	and.pred  	%p16, %p13, %p15;
	max.s32 	%r68, %r1, -1;
	add.s32 	%r69, %r68, 2;
	setp.ge.s32 	%p17, %r3, %r69;
	and.pred  	%p18, %p17, %p16;
	setp.gt.s32 	%p19, %r9, %r27;
	add.s32 	%r70, %r9, -3;
	add.s32 	%r71, %r27, -2;
	selp.b32 	%r72, %r71, %r70, %p19;
	setp.le.s32 	%p20, %r3, %r72;
	and.pred  	%p2, %p20, %p18;
	add.s32 	%r73, %r62, %r59;
	add.s32 	%r16, %r73, -128;
	neg.s32 	%r81, %r25;
	cvta.to.global.u64 	%rd1, %rd7;
	cvta.to.global.u64 	%rd2, %rd8;
	cvta.to.global.u64 	%rd3, %rd6;
	cvta.to.global.u64 	%rd4, %rd11;
	cvta.to.global.u64 	%rd5, %rd10;
	mov.f32 	%f109, 0f00000000;
	mov.b32 	%r82, 0;
	not.pred 	%p21, %p1;
	not.pred 	%p22, %p2;
	mov.u32 	%r80, %r12;
	mov.f32 	%f99, %f109;
	mov.f32 	%f107, %f109;
	mov.f32 	%f101, %f109;
	mov.f32 	%f102, %f109;
	mov.f32 	%f103, %f109;
	mov.f32 	%f104, %f109;
	mov.f32 	%f105, %f109;
	mov.f32 	%f106, %f109;
$L__BB0_4:
	mov.f32 	%f8, %f105;
	ld.param.u64 	%rd23, [_Z5chebyfffffPfS_S_S_S_iiiS__param_8];
	max.u32 	%r74, %r82, 1;
	add.s32 	%r75, %r74, -1;
	cvta.to.global.u64 	%rd12, %rd23;
	mul.wide.s32 	%rd13, %r80, 4;
	add.s64 	%rd14, %rd12, %rd13;
	ld.global.nc.f32 	%f30, [%rd14];
	st.shared.f32 	[%r13], %f30;
	mad.lo.s32 	%r21, %r11, %r75, %r12;
	mul.wide.s32 	%rd15, %r21, 4;
	add.s64 	%rd16, %rd1, %rd15;
	ld.global.nc.f32 	%f10, [%rd16];
	add.s64 	%rd17, %rd2, %rd15;
	ld.global.nc.f32 	%f11, [%rd17];
	add.s64 	%rd18, %rd3, %rd15;
	ld.global.nc.f32 	%f12, [%rd18];
	bar.sync 	0;
	mov.f32 	%f108, 0f00000000;
	@%p21 bra 	$L__BB0_6;
	ld.param.f32 	%f95, [_Z5chebyfffffPfS_S_S_S_iiiS__param_2];
	ld.param.f32 	%f94, [_Z5chebyfffffPfS_S_S_S_iiiS__param_1];
	ld.shared.f32 	%f31, [%r14];
	ld.shared.f32 	%f32, [%r13+-124];
	add.f32 	%f33, %f31, %f32;
	ld.shared.f32 	%f34, [%r14+256];
	add.f32 	%f35, %f33, %f34;
	ld.shared.f32 	%f36, [%r13+132];
	add.f32 	%f37, %f35, %f36;
	ld.shared.f32 	%f38, [%r13+-128];
	ld.shared.f32 	%f39, [%r14+128];
	add.f32 	%f40, %f38, %f39;
	ld.shared.f32 	%f41, [%r13+4];
	add.f32 	%f42, %f40, %f41;
	ld.shared.f32 	%f43, [%r13+128];
	add.f32 	%f44, %f42, %f43;
	mul.f32 	%f45, %f44, 0f3DCCCCCD;
	fma.rn.f32 	%f46, %f37, 0f3CF5C28F, %f45;
	ld.shared.f32 	%f47, [%r13];
	fma.rn.f32 	%f48, %f47, 0f3EEB851F, %f46;
	mul.f32 	%f49, %f23, %f48;
	mov.f32 	%f50, 0f00000000;
	sub.f32 	%f108, %f50, %f49;
	mul.f32 	%f51, %f44, 0f3EEB851F;
	fma.rn.f32 	%f52, %f37, 0f3DCCCCCD, %f51;
	fma.rn.f32 	%f53, %f47, 0fC08851EC, %f52;
	mul.f32 	%f54, %f23, %f53;
	sub.f32 	%f55, %f47, %f54;
	add.f32 	%f107, %f107, %f55;
	sub.f32 	%f56, %f101, %f49;
	sub.f32 	%f57, %f8, %f10;
	fma.rn.f32 	%f58, %f94, %f57, %f8;
	mul.f32 	%f59, %f95, %f11;
	sub.f32 	%f60, %f12, %f56;
	fma.rn.f32 	%f61, %f59, %f60, %f58;
	st.shared.f32 	[%r15], %f61;
	mul.wide.s32 	%rd19, %r21, 4;
	add.s64 	%rd20, %rd4, %rd19;
	st.global.f32 	[%rd20], %f61;
$L__BB0_6:
	mov.f32 	%f101, %f107;
	bar.sync 	0;
	mov.f32 	%f110, 0f00000000;
	@%p22 bra 	$L__BB0_8;
	ld.param.f32 	%f97, [_Z5chebyfffffPfS_S_S_S_iiiS__param_4];
	ld.param.f32 	%f96, [_Z5chebyfffffPfS_S_S_S_iiiS__param_3];
	ld.shared.f32 	%f63, [%r16];
	ld.shared.f32 	%f64, [%r15+-124];
	add.f32 	%f65, %f63, %f64;
	ld.shared.f32 	%f66, [%r16+256];
	add.f32 	%f67, %f65, %f66;
	ld.shared.f32 	%f68, [%r15+132];
	add.f32 	%f69, %f67, %f68;
	ld.shared.f32 	%f70, [%r15+-128];
	ld.shared.f32 	%f71, [%r16+128];
	add.f32 	%f72, %f70, %f71;
	ld.shared.f32 	%f73, [%r15+4];
	add.f32 	%f74, %f72, %f73;
	ld.shared.f32 	%f75, [%r15+128];
	add.f32 	%f76, %f74, %f75;
	mul.f32 	%f77, %f76, 0f3DCCCCCD;
	fma.rn.f32 	%f78, %f69, 0f3CF5C28F, %f77;
	ld.shared.f32 	%f79, [%r15];
	fma.rn.f32 	%f80, %f79, 0f3EEB851F, %f78;
	mul.f32 	%f81, %f23, %f80;
	mov.f32 	%f82, 0f00000000;
	sub.f32 	%f110, %f82, %f81;
	mul.f32 	%f83, %f76, 0f3EEB851F;
	fma.rn.f32 	%f84, %f69, 0f3DCCCCCD, %f83;
	fma.rn.f32 	%f85, %f79, 0fC08851EC, %f84;
	mul.f32 	%f86, %f23, %f85;
	sub.f32 	%f87, %f79, %f86;
	add.f32 	%f109, %f109, %f87;
	sub.f32 	%f88, %f99, %f81;
	sub.f32 	%f89, %f102, %f106;
	fma.rn.f32 	%f90, %f96, %f89, %f102;
	mul.f32 	%f91, %f97, %f104;
	sub.f32 	%f92, %f103, %f88;
	fma.rn.f32 	%f93, %f91, %f92, %f90;
	max.u32 	%r76, %r82, 2;
	add.s32 	%r77, %r76, -2;
	mad.lo.s32 	%r78, %r11, %r77, %r12;
	mul.wide.s32 	%rd21, %r78, 4;
	add.s64 	%rd22, %rd5, %rd21;
	st.global.f32 	[%rd22], %f93;
$L__BB0_8:
	mov.f32 	%f99, %f109;
	bar.sync 	0;
	ld.shared.f32 	%f105, [%r13];
	mov.b32 	%r79, 0;
	st.shared.u32 	[%r13], %r79;
	ld.shared.f32 	%f102, [%r15];
	st.shared.u32 	[%r15], %r79;
	bar.sync 	0;
	add.s32 	%r82, %r82, 1;
	add.s32 	%r81, %r81, 1;
	setp.ne.s32 	%p23, %r81, 0;
	add.s32 	%r80, %r80, %r11;
	mov.f32 	%f109, %f110;
	mov.f32 	%f107, %f108;
	mov.f32 	%f103, %f12;
	mov.f32 	%f104, %f11;
	mov.f32 	%f106, %f8;
	@%p23 bra 	$L__BB0_4;
$L__BB0_9:
	ret;

}


// ===== COMPILED SASS (sm_100) =====

	.target	sm_100

	.elftype	@"ET_EXEC"


//--------------------- .note.nv.tkinfo           --------------------------
	.section	.note.nv.tkinfo,"",@"SHT_NOTE"
	.sectionflags	@"SHF_NOTE_NV_TKINFO"
	.tkinfo
        /*0018*/ 	.word	0x00000002
        /*0030*/ 	.string	""
        /*0030*/ 	.string	"ptxas"
        /*0030*/ 	.string	"Cuda compilation tools, release 13.0, V13.0.88"
        /*0030*/ 	.string	"Build cuda_13.0.r13.0/compiler.36424714_0"
        /*0030*/ 	.string	"-arch sm_100 -m 64 "



//--------------------- .note.nv.cuinfo           --------------------------
	.section	.note.nv.cuinfo,"",@"SHT_NOTE"
	.sectionflags	@"SHF_NOTE_NV_CUINFO"
        /*0018*/ 	.short	0x0002
        /*001a*/ 	.short	0x0064
        /*001c*/ 	.short	0x0082
	.zero		2


//--------------------- .nv.info                  --------------------------
	.section	.nv.info,"",@"SHT_CUDA_INFO"
	.align	4


	//----- nvinfo : EIATTR_REGCOUNT
	.align		4
        /*0000*/ 	.byte	0x04, 0x2f
        /*0002*/ 	.short	(.L_1 - .L_0)
	.align		4
.L_0:
        /*0004*/ 	.word	index@(_Z5chebyfffffPfS_S_S_S_iiiS_)
        /*0008*/ 	.word	0x00000020


	//----- nvinfo : EIATTR_FRAME_SIZE
	.align		4
.L_1:
        /*000c*/ 	.byte	0x04, 0x11
        /*000e*/ 	.short	(.L_3 - .L_2)
	.align		4
.L_2:
        /*0010*/ 	.word	index@(_Z5chebyfffffPfS_S_S_S_iiiS_)
        /*0014*/ 	.word	0x00000000


	//----- nvinfo : EIATTR_MIN_STACK_SIZE
	.align		4
.L_3:
        /*0018*/ 	.byte	0x04, 0x12
        /*001a*/ 	.short	(.L_5 - .L_4)
	.align		4
.L_4:
        /*001c*/ 	.word	index@(_Z5chebyfffffPfS_S_S_S_iiiS_)
        /*0020*/ 	.word	0x00000000
.L_5:


//--------------------- .nv.compat                --------------------------
	.section	.nv.compat,"",@"SHT_CUDA_COMPAT_INFO"
	.align	4
        /*0000*/ 	.byte	0x02, 0x09, 0x00, 0x00, 0x02, 0x02, 0x01, 0x00, 0x02, 0x05, 0x05, 0x00, 0x03, 0x07, 0x01, 0x01
        /*0010*/ 	.byte	0x02, 0x03, 0x00, 0x00, 0x02, 0x06, 0x01, 0x00, 0x04, 0x0b, 0x08, 0x00, 0x09, 0x00, 0x00, 0x00
        /*0020*/ 	.byte	0x00, 0x00, 0x00, 0x00


//--------------------- .nv.info._Z5chebyfffffPfS_S_S_S_iiiS_ --------------------------
	.section	.nv.info._Z5chebyfffffPfS_S_S_S_iiiS_,"",@"SHT_CUDA_INFO"
	.sectionflags	@""
	.align	4


	//----- nvinfo : EIATTR_CUDA_API_VERSION
	.align		4
        /*0000*/ 	.byte	0x04, 0x37
        /*0002*/ 	.short	(.L_7 - .L_6)
.L_6:
        /*0004*/ 	.word	0x00000082


	//----- nvinfo : EIATTR_KPARAM_INFO
	.align		4
.L_7:
        /*0008*/ 	.byte	0x04, 0x17
        /*000a*/ 	.short	(.L_9 - .L_8)
.L_8:
        /*000c*/ 	.word	0x00000000
        /*0010*/ 	.short	0x000d
        /*0012*/ 	.short	0x0050
        /*0014*/ 	.byte	0x00, 0xf5, 0x21, 0x00


	//----- nvinfo : EIATTR_KPARAM_INFO
	.align		4
.L_9:
        /*0018*/ 	.byte	0x04, 0x17
        /*001a*/ 	.short	(.L_11 - .L_10)
.L_10:
        /*001c*/ 	.word	0x00000000
        /*0020*/ 	.short	0x000c
        /*0022*/ 	.short	0x0048
        /*0024*/ 	.byte	0x00, 0xf0, 0x11, 0x00


	//----- nvinfo : EIATTR_KPARAM_INFO
	.align		4
.L_11:
        /*0028*/ 	.byte	0x04, 0x17
        /*002a*/ 	.short	(.L_13 - .L_12)
.L_12:
        /*002c*/ 	.word	0x00000000
        /*0030*/ 	.short	0x000b
        /*0032*/ 	.short	0x0044
        /*0034*/ 	.byte	0x00, 0xf0, 0x11, 0x00


	//----- nvinfo : EIATTR_KPARAM_INFO
	.align		4
.L_13:
        /*0038*/ 	.byte	0x04, 0x17
        /*003a*/ 	.short	(.L_15 - .L_14)
.L_14:
        /*003c*/ 	.word	0x00000000
        /*0040*/ 	.short	0x000a
        /*0042*/ 	.short	0x0040
        /*0044*/ 	.byte	0x00, 0xf0, 0x11, 0x00


	//----- nvinfo : EIATTR_KPARAM_INFO
	.align		4
.L_15:
        /*0048*/ 	.byte	0x04, 0x17
        /*004a*/ 	.short	(.L_17 - .L_16)
.L_16:
        /*004c*/ 	.word	0x00000000
        /*0050*/ 	.short	0x0009
        /*0052*/ 	.short	0x0038
        /*0054*/ 	.byte	0x00, 0xf5, 0x21, 0x00


	//----- nvinfo : EIATTR_KPARAM_INFO
	.align		4
.L_17:
        /*0058*/ 	.byte	0x04, 0x17
        /*005a*/ 	.short	(.L_19 - .L_18)
.L_18:
        /*005c*/ 	.word	0x00000000
        /*0060*/ 	.short	0x0008
        /*0062*/ 	.short	0x0030
        /*0064*/ 	.byte	0x00, 0xf5, 0x21, 0x00


	//----- nvinfo : EIATTR_KPARAM_INFO
	.align		4
.L_19:
        /*0068*/ 	.byte	0x04, 0x17
        /*006a*/ 	.short	(.L_21 - .L_20)
.L_20:
        /*006c*/ 	.word	0x00000000
        /*0070*/ 	.short	0x0007
        /*0072*/ 	.short	0x0028
        /*0074*/ 	.byte	0x00, 0xf5, 0x21, 0x00


	//----- nvinfo : EIATTR_KPARAM_INFO
	.align		4
.L_21:
        /*0078*/ 	.byte	0x04, 0x17
        /*007a*/ 	.short	(.L_23 - .L_22)
.L_22:
        /*007c*/ 	.word	0x00000000
        /*0080*/ 	.short	0x0006
        /*0082*/ 	.short	0x0020
        /*0084*/ 	.byte	0x00, 0xf5, 0x21, 0x00


	//----- nvinfo : EIATTR_KPARAM_INFO
	.align		4
.L_23:
        /*0088*/ 	.byte	0x04, 0x17
        /*008a*/ 	.short	(.L_25 - .L_24)
.L_24:
        /*008c*/ 	.word	0x00000000
        /*0090*/ 	.short	0x0005
        /*0092*/ 	.short	0x0018
        /*0094*/ 	.byte	0x00, 0xf5, 0x21, 0x00


	//----- nvinfo : EIATTR_KPARAM_INFO
	.align		4
.L_25:
        /*0098*/ 	.byte	0x04, 0x17
        /*009a*/ 	.short	(.L_27 - .L_26)
.L_26:
        /*009c*/ 	.word	0x00000000
        /*00a0*/ 	.short	0x0004
        /*00a2*/ 	.short	0x0010
        /*00a4*/ 	.byte	0x00, 0xf0, 0x11, 0x00


	//----- nvinfo : EIATTR_KPARAM_INFO
	.align		4
.L_27:
        /*00a8*/ 	.byte	0x04, 0x17
        /*00aa*/ 	.short	(.L_29 - .L_28)
.L_28:
        /*00ac*/ 	.word	0x00000000
        /*00b0*/ 	.short	0x0003
        /*00b2*/ 	.short	0x000c
        /*00b4*/ 	.byte	0x00, 0xf0, 0x11, 0x00


	//----- nvinfo : EIATTR_KPARAM_INFO
	.align		4
.L_29:
        /*00b8*/ 	.byte	0x04, 0x17
        /*00ba*/ 	.short	(.L_31 - .L_30)
.L_30:
        /*00bc*/ 	.word	0x00000000
        /*00c0*/ 	.short	0x0002
        /*00c2*/ 	.short	0x0008
        /*00c4*/ 	.byte	0x00, 0xf0, 0x11, 0x00


	//----- nvinfo : EIATTR_KPARAM_INFO
	.align		4
.L_31:
        /*00c8*/ 	.byte	0x04, 0x17
        /*00ca*/ 	.short	(.L_33 - .L_32)
.L_32:
        /*00cc*/ 	.word	0x00000000
        /*00d0*/ 	.short	0x0001
        /*00d2*/ 	.short	0x0004
        /*00d4*/ 	.byte	0x00, 0xf0, 0x11, 0x00


	//----- nvinfo : EIATTR_KPARAM_INFO
	.align		4
.L_33:
        /*00d8*/ 	.byte	0x04, 0x17
        /*00da*/ 	.short	(.L_35 - .L_34)
.L_34:
        /*00dc*/ 	.word	0x00000000
        /*00e0*/ 	.short	0x0000
        /*00e2*/ 	.short	0x0000
        /*00e4*/ 	.byte	0x00, 0xf0, 0x11, 0x00


	//----- nvinfo : EIATTR_SPARSE_MMA_MASK
	.align		4
.L_35:
        /*00e8*/ 	.byte	0x03, 0x50
        /*00ea*/ 	.short	0x0000


	//----- nvinfo : EIATTR_MAXREG_COUNT
	.align		4
        /*00ec*/ 	.byte	0x03, 0x1b
        /*00ee*/ 	.short	0x00ff


	//----- nvinfo : EIATTR_NUM_BARRIERS
	.align		4
        /*00f0*/ 	.byte	0x02, 0x4c
        /*00f2*/ 	.byte	0x01
	.zero		1


	//----- nvinfo : EIATTR_MERCURY_ISA_VERSION
	.align		4
        /*00f4*/ 	.byte	0x03, 0x5f
        /*00f6*/ 	.short	0x0101


	//----- nvinfo : EIATTR_VRC_CTA_INIT_COUNT
	.align		4
        /*00f8*/ 	.byte	0x02, 0x4a
	.zero		1
	.zero		1


	//----- nvinfo : EIATTR_EXIT_INSTR_OFFSETS
	.align		4
        /*00fc*/ 	.byte	0x04, 0x1c
        /*00fe*/ 	.short	(.L_37 - .L_36)


	//   ....[0]....
.L_36:
        /*0100*/ 	.word	0x000002d0


	//   ....[1]....
        /*0104*/ 	.word	0x00000d70


	//----- nvinfo : EIATTR_CRS_STACK_SIZE
	.align		4
.L_37:
        /*0108*/ 	.byte	0x04, 0x1e
        /*010a*/ 	.short	(.L_39 - .L_38)
.L_38:
        /*010c*/ 	.word	0x00000000


	//----- nvinfo : EIATTR_CBANK_PARAM_SIZE
	.align		4
.L_39:
        /*0110*/ 	.byte	0x03, 0x19
        /*0112*/ 	.short	0x0058


	//----- nvinfo : EIATTR_PARAM_CBANK
	.align		4
        /*0114*/ 	.byte	0x04, 0x0a
        /*0116*/ 	.short	(.L_41 - .L_40)
	.align		4
.L_40:
        /*0118*/ 	.word	index@(.nv.constant0._Z5chebyfffffPfS_S_S_S_iiiS_)
        /*011c*/ 	.short	0x0380
        /*011e*/ 	.short	0x0058


	//----- nvinfo : EIATTR_SW_WAR
	.align		4
.L_41:
        /*0120*/ 	.byte	0x04, 0x36
        /*0122*/ 	.short	(.L_43 - .L_42)
.L_42:
        /*0124*/ 	.word	0x00000008
.L_43:


//--------------------- .nv.callgraph             --------------------------
	.section	.nv.callgraph,"",@"SHT_CUDA_CALLGRAPH"
	.align	4
	.sectionentsize	8
	.align		4
        /*0000*/ 	.word	0x00000000
	.align		4
        /*0004*/ 	.word	0xffffffff
	.align		4
        /*0008*/ 	.word	0x00000000
	.align		4
        /*000c*/ 	.word	0xfffffffe
	.align		4
        /*0010*/ 	.word	0x00000000
	.align		4
        /*0014*/ 	.word	0xfffffffd
	.align		4
        /*0018*/ 	.word	0x00000000
	.align		4
        /*001c*/ 	.word	0xfffffffc


//--------------------- .text._Z5chebyfffffPfS_S_S_S_iiiS_ --------------------------
	.section	.text._Z5chebyfffffPfS_S_S_S_iiiS_,"ax",@progbits
	.align	128
        .global         _Z5chebyfffffPfS_S_S_S_iiiS_
        .type           _Z5chebyfffffPfS_S_S_S_iiiS_,@function
        .size           _Z5chebyfffffPfS_S_S_S_iiiS_,(.L_x_8 - _Z5chebyfffffPfS_S_S_S_iiiS_)
        .other          _Z5chebyfffffPfS_S_S_S_iiiS_,@"STO_CUDA_ENTRY STV_DEFAULT"
_Z5chebyfffffPfS_S_S_S_iiiS_:
.text._Z5chebyfffffPfS_S_S_S_iiiS_:
[----:B------:R-:W-:Y:S08]  /*0000*/  LDC R1, c[0x0][0x37c] ;  /* 0x0000df00ff017b82 */ /* 0x000ff00000000800 */
[----:B------:R-:W0:Y:S01]  /*0010*/  S2UR UR5, SR_CTAID.X ;  /* 0x00000000000579c3 */ /* 0x000e220000002500 */
[----:B------:R-:W1:Y:S01]  /*0020*/  LDCU UR7, c[0x0][0x360] ;  /* 0x00006c00ff0777ac */ /* 0x000e620008000800 */
[----:B------:R-:W2:Y:S01]  /*0030*/  S2R R6, SR_TID.X ;  /* 0x0000000000067919 */ /* 0x000ea20000002100 */
[----:B------:R-:W-:Y:S01]  /*0040*/  BSSY.RECONVERGENT B0, `(.L_x_0) ;  /* 0x0000028000007945 */ /* 0x000fe20003800200 */
[----:B------:R-:W3:Y:S01]  /*0050*/  LDCU UR6, c[0x0][0x364] ;  /* 0x00006c80ff0677ac */ /* 0x000ee20008000800 */
[----:B------:R-:W4:Y:S03]  /*0060*/  S2R R4, SR_TID.Y ;  /* 0x0000000000047919 */ /* 0x000f260000002200 */
[----:B------:R-:W5:Y:S01]  /*0070*/  S2UR UR8, SR_CTAID.Y ;  /* 0x00000000000879c3 */ /* 0x000f620000002600 */
[----:B------:R-:W5:Y:S01]  /*0080*/  LDCU UR24, c[0x0][0x3c8] ;  /* 0x00007900ff1877ac */ /* 0x000f620008000800 */
[----:B------:R-:W4:Y:S06]  /*0090*/  LDCU UR21, c[0x0][0x3c4] ;  /* 0x00007880ff1577ac */ /* 0x000f2c0008000800 */
[----:B------:R-:W4:Y:S01]  /*00a0*/  LDC R7, c[0x0][0x3c0] ;  /* 0x0000f000ff077b82 */ /* 0x000f220000000800 */
[----:B-1----:R-:W-:-:S04]  /*00b0*/  UIADD3 UR4, UPT, UPT, UR7, -0x4, URZ ;  /* 0xfffffffc07047890 */ /* 0x002fc8000fffe0ff */
[----:B0-----:R-:W-:Y:S02]  /*00c0*/  UIMAD UR4, UR4, UR5, URZ ;  /* 0x00000005040472a4 */ /* 0x001fe4000f8e02ff */
[----:B---3--:R-:W-:Y:S02]  /*00d0*/  UIADD3 UR5, UPT, UPT, UR6, -0x4, URZ ;  /* 0xfffffffc06057890 */ /* 0x008fe4000fffe0ff */
[----:B------:R-:W-:Y:S02]  /*00e0*/  UISETP.LT.AND UP0, UPT, URZ, UR4, UPT ;  /* 0x00000004ff00728c */ /* 0x000fe4000bf01270 */
[----:B------:R-:W-:Y:S02]  /*00f0*/  UIADD3 UR7, UPT, UPT, UR4, UR7, URZ ;  /* 0x0000000704077290 */ /* 0x000fe4000fffe0ff */
[----:B-----5:R-:W-:Y:S02]  /*0100*/  UIMAD UR5, UR5, UR8, URZ ;  /* 0x00000008050572a4 */ /* 0x020fe4000f8e02ff */
[----:B------:R-:W-:-:S02]  /*0110*/  USEL UR12, URZ, UR4, !UP0 ;  /* 0x00000004ff0c7287 */ /* 0x000fc4000c000000 */
[----:B------:R-:W-:Y:S02]  /*0120*/  UISETP.LT.AND UP0, UPT, URZ, UR5, UPT ;  /* 0x00000005ff00728c */ /* 0x000fe4000bf01270 */
[----:B------:R-:W-:Y:S02]  /*0130*/  UISETP.LT.AND UP1, UPT, UR7, UR24, UPT ;  /* 0x000000180700728c */ /* 0x000fe4000bf21270 */
[----:B------:R-:W-:Y:S01]  /*0140*/  UIADD3 UR6, UPT, UPT, UR5, UR6, URZ ;  /* 0x0000000605067290 */ /* 0x000fe2000fffe0ff */
[----:B--2---:R-:W-:Y:S01]  /*0150*/  IADD3 R6, PT, PT, R6, UR12, RZ ;  /* 0x0000000c06067c10 */ /* 0x004fe2000fffe0ff */
[----:B------:R-:W-:Y:S01]  /*0160*/  USEL UR8, URZ, UR5, !UP0 ;  /* 0x00000005ff087287 */ /* 0x000fe2000c000000 */
[----:B----4-:R-:W-:Y:S01]  /*0170*/  ISETP.GE.AND P1, PT, R7, 0x1, PT ;  /* 0x000000010700780c */ /* 0x010fe20003f26270 */
[----:B------:R-:W-:Y:S02]  /*0180*/  USEL UR14, UR7, UR24, UP1 ;  /* 0x00000018070e7287 */ /* 0x000fe40008800000 */
[----:B------:R-:W-:-:S02]  /*0190*/  UISETP.LT.AND UP0, UPT, UR6, UR21, UPT ;  /* 0x000000150600728c */ /* 0x000fc4000bf01270 */
[----:B------:R-:W-:Y:S02]  /*01a0*/  IADD3 R5, PT, PT, R4, UR8, RZ ;  /* 0x0000000804057c10 */ /* 0x000fe4000fffe0ff */
[----:B------:R-:W-:Y:S01]  /*01b0*/  USEL UR13, UR6, UR21, UP0 ;  /* 0x00000015060d7287 */ /* 0x000fe20008000000 */
[----:B------:R-:W-:-:S05]  /*01c0*/  ISETP.GE.AND P0, PT, R6, UR14, PT ;  /* 0x0000000e06007c0c */ /* 0x000fca000bf06270 */
[----:B------:R-:W-:-:S13]  /*01d0*/  ISETP.GE.OR P0, PT, R5, UR13, P0 ;  /* 0x0000000d05007c0c */ /* 0x000fda0008706670 */
[----:B------:R-:W-:Y:S05]  /*01e0*/  @P0 BRA `(.L_x_1) ;  /* 0x0000000000340947 */ /* 0x000fea0003800000 */
[----:B------:R-:W0:Y:S01]  /*01f0*/  S2UR UR10, SR_CgaCtaId ;  /* 0x00000000000a79c3 */ /* 0x000e220000008800 */
[----:B------:R-:W-:Y:S01]  /*0200*/  UMOV UR8, 0x400 ;  /* 0x0000040000087882 */ /* 0x000fe20000000000 */
[----:B------:R-:W-:Y:S01]  /*0210*/  IADD3 R0, PT, PT, R5, -UR5, RZ ;  /* 0x8000000505007c10 */ /* 0x000fe2000fffe0ff */
[----:B------:R-:W-:Y:S01]  /*0220*/  UIADD3 UR9, UPT, UPT, UR8, 0x1000, URZ ;  /* 0x0000100008097890 */ /* 0x000fe2000fffe0ff */
[----:B------:R-:W-:Y:S01]  /*0230*/  IADD3 R3, PT, PT, R6, -UR4, RZ ;  /* 0x8000000406037c10 */ /* 0x000fe2000fffe0ff */
[----:B0-----:R-:W-:Y:S02]  /*0240*/  ULEA UR8, UR10, UR8, 0x18 ;  /* 0x000000080a087291 */ /* 0x001fe4000f8ec0ff */
[----:B------:R-:W-:-:S04]  /*0250*/  ULEA UR9, UR10, UR9, 0x18 ;  /* 0x000000090a097291 */ /* 0x000fc8000f8ec0ff */
[C---:B------:R-:W-:Y:S02]  /*0260*/  LEA R2, R0.reuse, UR8, 0x7 ;  /* 0x0000000800027c11 */ /* 0x040fe4000f8e38ff */
[----:B------:R-:W-:Y:S02]  /*0270*/  LEA R0, R0, UR9, 0x7 ;  /* 0x0000000900007c11 */ /* 0x000fe4000f8e38ff */
[C---:B------:R-:W-:Y:S02]  /*0280*/  LEA R2, R3.reuse, R2, 0x2 ;  /* 0x0000000203027211 */ /* 0x040fe400078e10ff */
[----:B------:R-:W-:-:S03]  /*0290*/  LEA R0, R3, R0, 0x2 ;  /* 0x0000000003007211 */ /* 0x000fc600078e10ff */
[----:B------:R0:W-:Y:S04]  /*02a0*/  STS [R2], RZ ;  /* 0x000000ff02007388 */ /* 0x0001e80000000800 */
[----:B------:R0:W-:Y:S02]  /*02b0*/  STS [R0], RZ ;  /* 0x000000ff00007388 */ /* 0x0001e40000000800 */
.L_x_1:
[----:B------:R-:W-:Y:S05]  /*02c0*/  BSYNC.RECONVERGENT B0 ;  /* 0x0000000000007941 */ /* 0x000fea0003800200 */
.L_x_0:
[----:B------:R-:W-:Y:S05]  /*02d0*/  @!P1 EXIT ;  /* 0x000000000000994d */ /* 0x000fea0003800000 */
[----:B------:R-:W1:Y:S01]  /*02e0*/  S2UR UR10, SR_CgaCtaId ;  /* 0x00000000000a79c3 */ /* 0x000e620000008800 */
[----:B------:R-:W-:Y:S01]  /*02f0*/  UISETP.GT.AND UP0, UPT, UR6, UR21, UPT ;  /* 0x000000150600728c */ /* 0x000fe2000bf04270 */
[C---:B0-----:R-:W-:Y:S01]  /*0300*/  IADD3 R0, PT, PT, R5.reuse, -UR5, RZ ;  /* 0x8000000505007c10 */ /* 0x041fe2000fffe0ff */
[----:B------:R-:W-:Y:S01]  /*0310*/  UISETP.LT.AND UP2, UPT, UR5, -0x1, UPT ;  /* 0xffffffff0500788c */ /* 0x000fe2000bf41270 */
[----:B------:R-:W-:Y:S01]  /*0320*/  IADD3 R8, PT, PT, R6, -UR4, RZ ;  /* 0x8000000406087c10 */ /* 0x000fe2000fffe0ff */
[----:B------:R-:W-:Y:S01]  /*0330*/  UMOV UR8, 0x400 ;  /* 0x0000040000087882 */ /* 0x000fe20000000000 */
[----:B------:R-:W-:Y:S01]  /*0340*/  UIADD3 UR9, UPT, UPT, UR13, -0x2, URZ ;  /* 0xfffffffe0d097890 */ /* 0x000fe2000fffe0ff */
[----:B------:R-:W-:Y:S01]  /*0350*/  CS2R R22, SRZ ;  /* 0x0000000000167805 */ /* 0x000fe2000001ff00 */
[----:B------:R-:W-:Y:S01]  /*0360*/  UIADD3 UR19, UPT, UPT, UR6, -0x3, URZ ;  /* 0xfffffffd06137890 */ /* 0x000fe2000fffe0ff */
[----:B------:R-:W-:Y:S01]  /*0370*/  CS2R R10, SRZ ;  /* 0x00000000000a7805 */ /* 0x000fe2000001ff00 */
[----:B------:R-:W-:Y:S01]  /*0380*/  UIADD3 UR11, UPT, UPT, UR8, 0x1000, URZ ;  /* 0x00001000080b7890 */ /* 0x000fe2000fffe0ff */
[----:B------:R-:W-:Y:S01]  /*0390*/  CS2R R12, SRZ ;  /* 0x00000000000c7805 */ /* 0x000fe2000001ff00 */
[----:B------:R-:W-:Y:S01]  /*03a0*/  UISETP.LT.AND UP3, UPT, UR4, -0x1, UPT ;  /* 0xffffffff0400788c */ /* 0x000fe2000bf61270 */
[----:B------:R-:W-:Y:S01]  /*03b0*/  ISETP.GT.AND P0, PT, R5, UR9, PT ;  /* 0x0000000905007c0c */ /* 0x000fe2000bf04270 */
[----:B------:R-:W-:Y:S01]  /*03c0*/  @UP0 UIADD3 UR19, UPT, UPT, UR21, -0x2, URZ ;  /* 0xfffffffe15130890 */ /* 0x000fe2000fffe0ff */
[----:B------:R-:W-:Y:S01]  /*03d0*/  MOV R20, RZ ;  /* 0x000000ff00147202 */ /* 0x000fe20000000f00 */
[----:B------:R-:W-:Y:S01]  /*03e0*/  UISETP.GT.AND UP1, UPT, UR7, UR24, UPT ;  /* 0x000000180700728c */ /* 0x000fe2000bf24270 */
[----:B------:R-:W-:Y:S01]  /*03f0*/  ISETP.NE.AND P0, PT, R4, RZ, !P0 ;  /* 0x000000ff0400720c */ /* 0x000fe20004705270 */
[----:B------:R-:W-:-:S02]  /*0400*/  USEL UR9, UR4, 0xffffffff, !UP3 ;  /* 0xffffffff04097887 */ /* 0x000fc4000d800000 */
[----:B------:R-:W-:Y:S01]  /*0410*/  ISETP.GT.AND P1, PT, R5, UR19, PT ;  /* 0x0000001305007c0c */ /* 0x000fe2000bf24270 */
[----:B------:R-:W-:Y:S02]  /*0420*/  UIADD3 UR16, UPT, UPT, UR12, 0x1, URZ ;  /* 0x000000010c107890 */ /* 0x000fe4000fffe0ff */
[----:B------:R-:W-:Y:S02]  /*0430*/  UIADD3 UR9, UPT, UPT, UR9, 0x2, URZ ;  /* 0x0000000209097890 */ /* 0x000fe4000fffe0ff */
[----:B-1----:R-:W-:Y:S02]  /*0440*/  ULEA UR26, UR10, UR8, 0x18 ;  /* 0x000000080a1a7291 */ /* 0x002fe4000f8ec0ff */
[----:B------:R-:W-:Y:S01]  /*0450*/  USEL UR8, UR5, 0xffffffff, !UP2 ;  /* 0xffffffff05087887 */ /* 0x000fe2000d000000 */
[----:B------:R-:W-:Y:S01]  /*0460*/  ISETP.GE.AND P0, PT, R6, UR16, P0 ;  /* 0x0000001006007c0c */ /* 0x000fe20008706270 */
[----:B------:R-:W-:Y:S02]  /*0470*/  ULOP3.LUT UR18, URZ, UR4, URZ, 0x33, !UPT ;  /* 0x00000004ff127292 */ /* 0x000fe4000f8e33ff */
[----:B------:R-:W-:Y:S01]  /*0480*/  UIADD3 UR8, UPT, UPT, UR8, 0x2, URZ ;  /* 0x0000000208087890 */ /* 0x000fe2000fffe0ff */
[----:B------:R-:W-:Y:S01]  /*0490*/  LEA R3, R0, UR26, 0x7 ;  /* 0x0000001a00037c11 */ /* 0x000fe2000f8e38ff */
[----:B------:R-:W-:-:S02]  /*04a0*/  UIADD3 UR20, UPT, UPT, UR7, -0x3, URZ ;  /* 0xfffffffd07147890 */ /* 0x000fc4000fffe0ff */
[----:B------:R-:W-:Y:S01]  /*04b0*/  ULEA UR11, UR10, UR11, 0x18 ;  /* 0x0000000b0a0b7291 */ /* 0x000fe2000f8ec0ff */
[----:B------:R-:W-:Y:S01]  /*04c0*/  IADD3 R4, PT, PT, R6, UR18, RZ ;  /* 0x0000001206047c10 */ /* 0x000fe2000fffe0ff */
[----:B------:R-:W-:Y:S01]  /*04d0*/  UIADD3 UR17, UPT, UPT, UR14, -0x2, URZ ;  /* 0xfffffffe0e117890 */ /* 0x000fe2000fffe0ff */
[C---:B------:R-:W-:Y:S01]  /*04e0*/  ISETP.GE.U32.AND P1, PT, R5.reuse, UR8, !P1 ;  /* 0x0000000805007c0c */ /* 0x040fe2000cf26070 */
[----:B------:R-:W-:Y:S02]  /*04f0*/  @UP1 UIADD3 UR20, UPT, UPT, UR24, -0x2, URZ ;  /* 0xfffffffe18141890 */ /* 0x000fe4000fffe0ff */
[----:B------:R-:W-:Y:S01]  /*0500*/  IMAD R5, R5, UR24, R6 ;  /* 0x0000001805057c24 */ /* 0x000fe2000f8e0206 */
[----:B------:R-:W-:Y:S01]  /*0510*/  LEA R9, R0, UR11, 0x7 ;  /* 0x0000000b00097c11 */ /* 0x000fe2000f8e38ff */
[----:B------:R-:W0:Y:S01]  /*0520*/  LDCU.64 UR22, c[0x0][0x358] ;  /* 0x00006b00ff1677ac */ /* 0x000e220008000a00 */
[C---:B------:R-:W-:Y:S02]  /*0530*/  ISETP.GE.AND P1, PT, R6.reuse, UR9, P1 ;  /* 0x0000000906007c0c */ /* 0x040fe40008f26270 */
[C---:B------:R-:W-:Y:S01]  /*0540*/  ISETP.LE.AND P0, PT, R6.reuse, UR17, P0 ;  /* 0x0000001106007c0c */ /* 0x040fe20008703270 */
[----:B------:R-:W-:Y:S01]  /*0550*/  UIMAD UR15, UR21, UR24, URZ ;  /* 0x00000018150f72a4 */ /* 0x000fe2000f8e02ff */
[----:B------:R-:W-:Y:S01]  /*0560*/  ISETP.LE.AND P1, PT, R6, UR20, P1 ;  /* 0x0000001406007c0c */ /* 0x000fe20008f23270 */
[----:B------:R-:W1:Y:S01]  /*0570*/  LDCU UR25, c[0x0][0x388] ;  /* 0x00007100ff1977ac */ /* 0x000e620008000800 */
[----:B------:R-:W-:Y:S01]  /*0580*/  IADD3 R6, PT, PT, -R7, RZ, RZ ;  /* 0x000000ff07067210 */ /* 0x000fe20007ffe1ff */
[----:B------:R-:W-:Y:S01]  /*0590*/  HFMA2 R7, -RZ, RZ, 0, 0 ;  /* 0x00000000ff077431 */ /* 0x000fe200000001ff */
[-C--:B------:R-:W-:Y:S01]  /*05a0*/  LEA R0, R8, R3.reuse, 0x2 ;  /* 0x0000000308007211 */ /* 0x080fe200078e10ff */
[----:B------:R-:W2:Y:S01]  /*05b0*/  LDCU UR27, c[0x0][0x380] ;  /* 0x00007000ff1b77ac */ /* 0x000ea20008000800 */
[----:B------:R-:W-:-:S02]  /*05c0*/  LEA R2, R4, R3, 0x2 ;  /* 0x0000000304027211 */ /* 0x000fc400078e10ff */
[-C--:B------:R-:W-:Y:S01]  /*05d0*/  LEA R3, R8, R9.reuse, 0x2 ;  /* 0x0000000908037211 */ /* 0x080fe200078e10ff */
[----:B------:R-:W3:Y:S01]  /*05e0*/  LDCU UR10, c[0x0][0x38c] ;  /* 0x00007180ff0a77ac */ /* 0x000ee20008000800 */
[----:B------:R-:W-:Y:S02]  /*05f0*/  LEA R4, R4, R9, 0x2 ;  /* 0x0000000904047211 */ /* 0x000fe400078e10ff */
[----:B------:R-:W-:Y:S02]  /*0600*/  CS2R R8, SRZ ;  /* 0x0000000000087805 */ /* 0x000fe4000001ff00 */
[----:B------:R-:W-:Y:S01]  /*0610*/  MOV R21, R5 ;  /* 0x0000000500157202 */ /* 0x000fe20000000f00 */
[----:B------:R-:W4:Y:S01]  /*0620*/  LDCU UR11, c[0x0][0x390] ;  /* 0x00007200ff0b77ac */ /* 0x000f220008000800 */
[----:B------:R-:W0:Y:S05]  /*0630*/  LDCU.64 UR8, c[0x0][0x380] ;  /* 0x00007000ff0877ac */ /* 0x000e2a0008000a00 */
.L_x_6:
[----:B-1----:R-:W1:Y:S08]  /*0640*/  LDC.64 R14, c[0x0][0x3b0] ;  /* 0x0000ec00ff0e7b82 */ /* 0x002e700000000a00 */
[----:B--2---:R-:W2:Y:S01]  /*0650*/  LDC.64 R16, c[0x0][0x3a8] ;  /* 0x0000ea00ff107b82 */ /* 0x004ea20000000a00 */
[----:B------:R-:W-:Y:S01]  /*0660*/  VIMNMX.U32 R24, PT, PT, R8, 0x1, !PT ;  /* 0x0000000108187848 */ /* 0x000fe20007fe0000 */
[----:B-1----:R-:W-:-:S06]  /*0670*/  IMAD.WIDE R18, R21, 0x4, R14 ;  /* 0x0000000415127825 */ /* 0x002fcc00078e020e */
[----:B------:R-:W1:Y:S01]  /*0680*/  LDC.64 R14, c[0x0][0x398] ;  /* 0x0000e600ff0e7b82 */ /* 0x000e620000000a00 */
[----:B------:R-:W-:Y:S01]  /*0690*/  IADD3 R24, PT, PT, R24, -0x1, RZ ;  /* 0xffffffff18187810 */ /* 0x000fe20007ffe0ff */
[----:B0-----:R0:W3:Y:S04]  /*06a0*/  LDG.E.CONSTANT R27, desc[UR22][R18.64] ;  /* 0x00000016121b7981 */ /* 0x0010e8000c1e9900 */
[----:B------:R-:W-:-:S04]  /*06b0*/  IMAD R25, R24, UR15, R5 ;  /* 0x0000000f18197c24 */ /* 0x000fc8000f8e0205 */
[C---:B--2---:R-:W-:Y:S01]  /*06c0*/  IMAD.WIDE R16, R25.reuse, 0x4, R16 ;  /* 0x0000000419107825 */ /* 0x044fe200078e0210 */
[----:B0-----:R-:W0:Y:S05]  /*06d0*/  LDC.64 R18, c[0x0][0x3a0] ;  /* 0x0000e800ff127b82 */ /* 0x001e2a0000000a00 */
[----:B------:R2:W5:Y:S01]  /*06e0*/  LDG.E.CONSTANT R16, desc[UR22][R16.64] ;  /* 0x0000001610107981 */ /* 0x000562000c1e9900 */
[----:B-1----:R-:W-:-:S05]  /*06f0*/  IMAD.WIDE R14, R25, 0x4, R14 ;  /* 0x00000004190e7825 */ /* 0x002fca00078e020e */
[----:B------:R2:W5:Y:S01]  /*0700*/  LDG.E.CONSTANT R24, desc[UR22][R14.64] ;  /* 0x000000160e187981 */ /* 0x000562000c1e9900 */
[----:B------:R-:W-:Y:S01]  /*0710*/  BSSY.RECONVERGENT B0, `(.L_x_2) ;  /* 0x0000029000007945 */ /* 0x000fe20003800200 */
[----:B------:R-:W-:Y:S02]  /*0720*/  MOV R26, RZ ;  /* 0x000000ff001a7202 */ /* 0x000fe40000000f00 */
[----:B---3--:R2:W-:Y:S01]  /*0730*/  STS [R0], R27 ;  /* 0x0000001b00007388 */ /* 0x0085e20000000800 */
[----:B------:R-:W-:Y:S06]  /*0740*/  BAR.SYNC.DEFER_BLOCKING 0x0 ;  /* 0x0000000000007b1d */ /* 0x000fec0000010000 */
[----:B0-----:R-:W-:Y:S05]  /*0750*/  @!P0 BRA `(.L_x_3) ;  /* 0x0000000000908947 */ /* 0x001fea0003800000 */
[----:B------:R-:W-:Y:S01]  /*0760*/  IMAD.WIDE R18, R25, 0x4, R18 ;  /* 0x0000000419127825 */ /* 0x000fe200078e0212 */
[----:B--2---:R-:W-:Y:S04]  /*0770*/  LDS R14, [R2+-0x80] ;  /* 0xffff8000020e7984 */ /* 0x004fe80000000800 */
[----:B------:R0:W2:Y:S04]  /*0780*/  LDG.E.CONSTANT R15, desc[UR22][R18.64] ;  /* 0x00000016120f7981 */ /* 0x0000a8000c1e9900 */
[----:B------:R-:W1:Y:S04]  /*0790*/  LDS R17, [R0+-0x7c] ;  /* 0xffff840000117984 */ /* 0x000e680000000800 */
[----:B------:R-:W3:Y:S04]  /*07a0*/  LDS R27, [R2+0x80] ;  /* 0x00008000021b7984 */ /* 0x000ee80000000800 */
[----:B------:R-:W-:Y:S04]  /*07b0*/  LDS R26, [R0+-0x80] ;  /* 0xffff8000001a7984 */ /* 0x000fe80000000800 */
[----:B------:R-:W4:Y:S04]  /*07c0*/  LDS R29, [R2] ;  /* 0x00000000021d7984 */ /* 0x000f280000000800 */
[----:B------:R-:W-:Y:S04]  /*07d0*/  LDS R28, [R0+0x80] ;  /* 0x00008000001c7984 */ /* 0x000fe80000000800 */
[----:B0-----:R-:W-:Y:S01]  /*07e0*/  LDS R18, [R0] ;  /* 0x0000000000127984 */ /* 0x001fe20000000800 */
[----:B-1----:R-:W-:-:S03]  /*07f0*/  FADD R14, R14, R17 ;  /* 0x000000110e0e7221 */ /* 0x002fc60000000000 */
[----:B------:R-:W0:Y:S01]  /*0800*/  LDS R17, [R0+0x4] ;  /* 0x0000040000117984 */ /* 0x000e220000000800 */
[----:B---3--:R-:W-:-:S03]  /*0810*/  FADD R14, R14, R27 ;  /* 0x0000001b0e0e7221 */ /* 0x008fc60000000000 */
[----:B------:R-:W1:Y:S01]  /*0820*/  LDS R27, [R0+0x84] ;  /* 0x00008400001b7984 */ /* 0x000e620000000800 */
[----:B----4-:R-:W-:-:S04]  /*0830*/  FADD R26, R26, R29 ;  /* 0x0000001d1a1a7221 */ /* 0x010fc80000000000 */
[----:B0-----:R-:W-:-:S04]  /*0840*/  FADD R17, R26, R17 ;  /* 0x000000111a117221 */ /* 0x001fc80000000000 */
[----:B------:R-:W-:Y:S01]  /*0850*/  FADD R19, R17, R28 ;  /* 0x0000001c11137221 */ /* 0x000fe20000000000 */
[----:B-1----:R-:W-:-:S03]  /*0860*/  FADD R26, R14, R27 ;  /* 0x0000001b0e1a7221 */ /* 0x002fc60000000000 */
[C---:B------:R-:W-:Y:S01]  /*0870*/  FMUL R17, R19.reuse, 0.10000000149011611938 ;  /* 0x3dcccccd13117820 */ /* 0x040fe20000400000 */
[----:B------:R-:W-:-:S03]  /*0880*/  FMUL R19, R19, 0.46000000834465026855 ;  /* 0x3eeb851f13137820 */ /* 0x000fc60000400000 */
[C---:B------:R-:W-:Y:S01]  /*0890*/  FFMA R17, R26.reuse, 0.029999999329447746277, R17 ;  /* 0x3cf5c28f1a117823 */ /* 0x040fe20000000011 */
[----:B------:R-:W-:-:S03]  /*08a0*/  FFMA R19, R26, 0.10000000149011611938, R19 ;  /* 0x3dcccccd1a137823 */ /* 0x000fc60000000013 */
[C---:B------:R-:W-:Y:S01]  /*08b0*/  FFMA R17, R18.reuse, 0.46000000834465026855, R17 ;  /* 0x3eeb851f12117823 */ /* 0x040fe20000000011 */
[----:B------:R-:W-:-:S03]  /*08c0*/  FFMA R19, R18, -4.2600002288818359375, R19 ;  /* 0xc08851ec12137823 */ /* 0x000fc60000000013 */
[----:B------:R-:W-:Y:S01]  /*08d0*/  FFMA R26, -R17, UR8, RZ ;  /* 0x00000008111a7c23 */ /* 0x000fe200080001ff */
[----:B------:R-:W-:-:S04]  /*08e0*/  FFMA R18, -R19, UR8, R18 ;  /* 0x0000000813127c23 */ /* 0x000fc80008000112 */
[----:B------:R-:W-:Y:S01]  /*08f0*/  FADD R23, R23, R18 ;  /* 0x0000001217177221 */ /* 0x000fe20000000000 */
[----:B--2---:R-:W-:Y:S01]  /*0900*/  FADD R27, -R15, R20 ;  /* 0x000000140f1b7221 */ /* 0x004fe20000000100 */
[----:B------:R-:W-:Y:S01]  /*0910*/  FFMA R15, -R17, UR8, R10 ;  /* 0x00000008110f7c23 */ /* 0x000fe2000800010a */
[----:B-----5:R-:W-:Y:S02]  /*0920*/  FMUL R10, R16, UR25 ;  /* 0x00000019100a7c20 */ /* 0x020fe40008400000 */
[----:B------:R-:W-:Y:S01]  /*0930*/  FFMA R27, R27, UR9, R20 ;  /* 0x000000091b1b7c23 */ /* 0x000fe20008000014 */
[----:B------:R-:W-:-:S04]  /*0940*/  FADD R15, R24, -R15 ;  /* 0x8000000f180f7221 */ /* 0x000fc80000000000 */
[----:B------:R-:W-:Y:S02]  /*0950*/  FFMA R10, R10, R15, R27 ;  /* 0x0000000f0a0a7223 */ /* 0x000fe4000000001b */
[----:B------:R-:W0:Y:S03]  /*0960*/  LDC.64 R14, c[0x0][0x3d0] ;  /* 0x0000f400ff0e7b82 */ /* 0x000e260000000a00 */
[----:B------:R1:W-:Y:S01]  /*0970*/  STS [R3], R10 ;  /* 0x0000000a03007388 */ /* 0x0003e20000000800 */
[----:B0-----:R-:W-:-:S05]  /*0980*/  IMAD.WIDE R14, R25, 0x4, R14 ;  /* 0x00000004190e7825 */ /* 0x001fca00078e020e */
[----:B------:R1:W-:Y:S02]  /*0990*/  STG.E desc[UR22][R14.64], R10 ;  /* 0x0000000a0e007986 */ /* 0x0003e4000c101916 */
.L_x_3:
[----:B----4-:R-:W-:Y:S05]  /*09a0*/  BSYNC.RECONVERGENT B0 ;  /* 0x0000000000007941 */ /* 0x010fea0003800200 */
.L_x_2:
[----:B------:R-:W-:Y:S01]  /*09b0*/  BAR.SYNC.DEFER_BLOCKING 0x0 ;  /* 0x0000000000007b1d */ /* 0x000fe20000010000 */
[----:B------:R-:W-:Y:S01]  /*09c0*/  HFMA2 R18, -RZ, RZ, 0, 0 ;  /* 0x00000000ff127431 */ /* 0x000fe200000001ff */
[----:B--2---:R-:W-:Y:S02]  /*09d0*/  MOV R17, R20 ;  /* 0x0000001400117202 */ /* 0x004fe40000000f00 */
[----:B-1----:R-:W-:Y:S02]  /*09e0*/  MOV R10, R23 ;  /* 0x00000017000a7202 */ /* 0x002fe40000000f00 */
[----:B------:R-:W-:Y:S04]  /*09f0*/  BSSY.RECONVERGENT B0, `(.L_x_4) ;  /* 0x0000026000007945 */ /* 0x000fe80003800200 */
[----:B------:R-:W-:Y:S05]  /*0a00*/  @!P1 BRA `(.L_x_5) ;  /* 0x0000000000909947 */ /* 0x000fea0003800000 */
[----:B------:R-:W-:Y:S01]  /*0a10*/  LDS R15, [R4+-0x80] ;  /* 0xffff8000040f7984 */ /* 0x000fe20000000800 */
[----:B------:R-:W-:-:S03]  /*0a20*/  FADD R22, -R22, R11 ;  /* 0x0000000b16167221 */ /* 0x000fc60000000100 */
[----:B------:R-:W0:Y:S01]  /*0a30*/  LDS R20, [R3+-0x7c] ;  /* 0xffff840003147984 */ /* 0x000e220000000800 */
[----:B------:R-:W-:-:S03]  /*0a40*/  FFMA R11, R22, UR10, R11 ;  /* 0x0000000a160b7c23 */ /* 0x000fc6000800000b */
[----:B------:R-:W-:Y:S04]  /*0a50*/  LDS R19, [R3+-0x80] ;  /* 0xffff800003137984 */ /* 0x000fe80000000800 */
[----:B------:R-:W1:Y:S04]  /*0a60*/  LDS R28, [R4] ;  /* 0x00000000041c7984 */ /* 0x000e680000000800 */
[----:B------:R-:W2:Y:S04]  /*0a70*/  LDS R14, [R3+0x4] ;  /* 0x00000400030e7984 */ /* 0x000ea80000000800 */
[----:B------:R-:W3:Y:S01]  /*0a80*/  LDS R18, [R4+0x80] ;  /* 0x0000800004127984 */ /* 0x000ee20000000800 */
[----:B0-----:R-:W-:-:S03]  /*0a90*/  FADD R23, R15, R20 ;  /* 0x000000140f177221 */ /* 0x001fc60000000000 */
[----:B------:R-:W0:Y:S04]  /*0aa0*/  LDS R20, [R3+0x80] ;  /* 0x0000800003147984 */ /* 0x000e280000000800 */
[----:B------:R-:W4:Y:S01]  /*0ab0*/  LDS R15, [R3+0x84] ;  /* 0x00008400030f7984 */ /* 0x000f220000000800 */
[----:B-1----:R-:W-:-:S03]  /*0ac0*/  FADD R25, R19, R28 ;  /* 0x0000001c13197221 */ /* 0x002fc60000000000 */
[----:B------:R-:W1:Y:S01]  /*0ad0*/  LDS R19, [R3] ;  /* 0x0000000003137984 */ /* 0x000e620000000800 */
[----:B--2---:R-:W-:Y:S01]  /*0ae0*/  FADD R25, R25, R14 ;  /* 0x0000000e19197221 */ /* 0x004fe20000000000 */
[----:B---3--:R-:W-:-:S03]  /*0af0*/  FADD R18, R23, R18 ;  /* 0x0000001217127221 */ /* 0x008fc60000000000 */
[----:B0-----:R-:W-:Y:S01]  /*0b00*/  FADD R20, R25, R20 ;  /* 0x0000001419147221 */ /* 0x001fe20000000000 */
[----:B------:R-:W-:Y:S01]  /*0b10*/  VIMNMX.U32 R25, PT, PT, R8, 0x2, !PT ;  /* 0x0000000208197848 */ /* 0x000fe20007fe0000 */
[----:B----4-:R-:W-:Y:S02]  /*0b20*/  FADD R23, R18, R15 ;  /* 0x0000000f12177221 */ /* 0x010fe40000000000 */
[C---:B------:R-:W-:Y:S01]  /*0b30*/  FMUL R18, R20.reuse, 0.10000000149011611938 ;  /* 0x3dcccccd14127820 */ /* 0x040fe20000400000 */
[----:B------:R-:W0:Y:S01]  /*0b40*/  LDC.64 R14, c[0x0][0x3b8] ;  /* 0x0000ee00ff0e7b82 */ /* 0x000e220000000a00 */
[----:B------:R-:W-:Y:S01]  /*0b50*/  IADD3 R28, PT, PT, R25, -0x2, RZ ;  /* 0xfffffffe191c7810 */ /* 0x000fe20007ffe0ff */
[----:B------:R-:W-:Y:S01]  /*0b60*/  FMUL R20, R20, 0.46000000834465026855 ;  /* 0x3eeb851f14147820 */ /* 0x000fe20000400000 */
[----:B------:R-:W-:-:S03]  /*0b70*/  FFMA R18, R23, 0.029999999329447746277, R18 ;  /* 0x3cf5c28f17127823 */ /* 0x000fc60000000012 */
[----:B------:R-:W-:Y:S02]  /*0b80*/  IMAD R25, R28, UR15, R5 ;  /* 0x0000000f1c197c24 */ /* 0x000fe4000f8e0205 */
[----:B-1----:R-:W-:Y:S01]  /*0b90*/  FFMA R18, R19, 0.46000000834465026855, R18 ;  /* 0x3eeb851f13127823 */ /* 0x002fe20000000012 */
[----:B------:R-:W-:-:S03]  /*0ba0*/  FFMA R20, R23, 0.10000000149011611938, R20 ;  /* 0x3dcccccd17147823 */ /* 0x000fc60000000014 */
[C---:B------:R-:W-:Y:S01]  /*0bb0*/  FFMA R9, -R18.reuse, UR27, R9 ;  /* 0x0000001b12097c23 */ /* 0x040fe20008000109 */
[----:B------:R-:W-:Y:S01]  /*0bc0*/  FFMA R20, R19, -4.2600002288818359375, R20 ;  /* 0xc08851ec13147823 */ /* 0x000fe20000000014 */
[----:B------:R-:W-:Y:S02]  /*0bd0*/  FFMA R18, -R18, UR27, RZ ;  /* 0x0000001b12127c23 */ /* 0x000fe400080001ff */
[----:B------:R-:W-:Y:S01]  /*0be0*/  FADD R9, -R9, R12 ;  /* 0x0000000c09097221 */ /* 0x000fe20000000100 */
[----:B------:R-:W-:Y:S01]  /*0bf0*/  FMUL R12, R13, UR11 ;  /* 0x0000000b0d0c7c20 */ /* 0x000fe20008400000 */
[----:B------:R-:W-:-:S03]  /*0c00*/  FFMA R20, -R20, UR27, R19 ;  /* 0x0000001b14147c23 */ /* 0x000fc60008000113 */
[----:B------:R-:W-:Y:S01]  /*0c10*/  FFMA R9, R12, R9, R11 ;  /* 0x000000090c097223 */ /* 0x000fe2000000000b */
[----:B------:R-:W-:Y:S01]  /*0c20*/  FADD R7, R7, R20 ;  /* 0x0000001407077221 */ /* 0x000fe20000000000 */
[----:B0-----:R-:W-:-:S05]  /*0c30*/  IMAD.WIDE R14, R25, 0x4, R14 ;  /* 0x00000004190e7825 */ /* 0x001fca00078e020e */
[----:B------:R0:W-:Y:S02]  /*0c40*/  STG.E desc[UR22][R14.64], R9 ;  /* 0x000000090e007986 */ /* 0x0001e4000c101916 */
.L_x_5:
[----:B------:R-:W-:Y:S05]  /*0c50*/  BSYNC.RECONVERGENT B0 ;  /* 0x0000000000007941 */ /* 0x000fea0003800200 */
.L_x_4:
[----:B------:R-:W-:Y:S01]  /*0c60*/  BAR.SYNC.DEFER_BLOCKING 0x0 ;  /* 0x0000000000007b1d */ /* 0x000fe20000010000 */
[----:B------:R-:W-:Y:S02]  /*0c70*/  IADD3 R6, PT, PT, R6, 0x1, RZ ;  /* 0x0000000106067810 */ /* 0x000fe40007ffe0ff */
[----:B0-----:R-:W-:Y:S02]  /*0c80*/  MOV R9, R7 ;  /* 0x0000000700097202 */ /* 0x001fe40000000f00 */
[----:B------:R-:W-:Y:S02]  /*0c90*/  ISETP.NE.AND P2, PT, R6, RZ, PT ;  /* 0x000000ff0600720c */ /* 0x000fe40003f45270 */
[----:B------:R-:W-:Y:S02]  /*0ca0*/  IADD3 R8, PT, PT, R8, 0x1, RZ ;  /* 0x0000000108087810 */ /* 0x000fe40007ffe0ff */
[----:B------:R-:W-:Y:S02]  /*0cb0*/  IADD3 R21, PT, PT, R21, UR15, RZ ;  /* 0x0000000f15157c10 */ /* 0x000fe4000fffe0ff */
[----:B------:R-:W-:-:S02]  /*0cc0*/  MOV R23, R26 ;  /* 0x0000001a00177202 */ /* 0x000fc40000000f00 */
[----:B-----5:R-:W-:Y:S02]  /*0cd0*/  MOV R12, R24 ;  /* 0x00000018000c7202 */ /* 0x020fe40000000f00 */
[----:B------:R-:W-:Y:S02]  /*0ce0*/  MOV R13, R16 ;  /* 0x00000010000d7202 */ /* 0x000fe40000000f00 */
[----:B------:R-:W-:Y:S02]  /*0cf0*/  MOV R22, R17 ;  /* 0x0000001100167202 */ /* 0x000fe40000000f00 */
[----:B------:R-:W-:Y:S01]  /*0d00*/  MOV R7, R18 ;  /* 0x0000001200077202 */ /* 0x000fe20000000f00 */
[----:B------:R0:W1:Y:S04]  /*0d10*/  LDS R20, [R0] ;  /* 0x0000000000147984 */ /* 0x0000680000000800 */
[----:B------:R0:W-:Y:S04]  /*0d20*/  STS [R0], RZ ;  /* 0x000000ff00007388 */ /* 0x0001e80000000800 */
[----:B------:R0:W2:Y:S04]  /*0d30*/  LDS R11, [R3] ;  /* 0x00000000030b7984 */ /* 0x0000a80000000800 */
[----:B------:R0:W-:Y:S01]  /*0d40*/  STS [R3], RZ ;  /* 0x000000ff03007388 */ /* 0x0001e20000000800 */
[----:B------:R-:W-:Y:S06]  /*0d50*/  BAR.SYNC.DEFER_BLOCKING 0x0 ;  /* 0x0000000000007b1d */ /* 0x000fec0000010000 */
[----:B------:R-:W-:Y:S05]  /*0d60*/  @P2 BRA `(.L_x_6) ;  /* 0xfffffff800342947 */ /* 0x000fea000383ffff */
[----:B------:R-:W-:Y:S05]  /*0d70*/  EXIT ;  /* 0x000000000000794d */ /* 0x000fea0003800000 */
.L_x_7:
[----:B------:R-:W-:-:S00]  /*0d80*/  BRA `(.L_x_7) ;  /* 0xfffffffc00fc7947 */ /* 0x000fc0000383ffff */
[----:B------:R-:W-:-:S00]  /*0d90*/  NOP ;  /* 0x0000000000007918 */ /* 0x000fc00000000000 */
        /* <DEDUP_REMOVED lines=14> */
.L_x_8:


//--------------------- .nv.shared._Z5chebyfffffPfS_S_S_S_iiiS_ --------------------------
	.section	.nv.shared._Z5chebyfffffPfS_S_S_S_iiiS_,"aw",@nobits
	.sectionflags	@""
	.align	4
.nv.shared._Z5chebyfffffPfS_S_S_S_iiiS_:
	.zero		9216


//--------------------- .nv.shared.reserved.0     --------------------------
	.section	.nv.shared.reserved.0,"aw",@nobits
	.weak		__nv_reservedSMEM_offset_0_alias
	.size		__nv_reservedSMEM_offset_0_alias, 0, 64
	.other		__nv_reservedSMEM_offset_0_alias,@"STO_CUDA_RESERVED_SHARED STV_DEFAULT"
__nv_reservedSMEM_offset_0_alias:
	.zero		0
	.zero		64


//--------------------- .nv.constant0._Z5chebyfffffPfS_S_S_S_iiiS_ --------------------------
	.section	.nv.constant0._Z5chebyfffffPfS_S_S_S_iiiS_,"a",@progbits
	.sectionflags	@""
	.align	4
.nv.constant0._Z5chebyfffffPfS_S_S_S_iiiS_:
	.zero		984


//--------------------- SYMBOLS --------------------------

	.type		.nv.reservedSmem.offset0,@object
	.size		.nv.reservedSmem.offset0,0x4
	.type		.nv.reservedSmem.cap,@object
	.size		.nv.reservedSmem.cap,0x4
